	.headerflags	@"EF_CUDA_TEXMODE_UNIFIED EF_CUDA_64BIT_ADDRESS EF_CUDA_ACCELERATORS EF_CUDA_SM90 EF_CUDA_VIRTUAL_SM(EF_CUDA_SM90)"
	.elftype	@"ET_EXEC"


//--------------------- .nv.info                  --------------------------
	.section	.nv.info,"",@"SHT_CUDA_INFO"
	.align	4


	//----- nvinfo : EIATTR_REGCOUNT
	.align		4
        /*0000*/ 	.byte	0x04, 0x2f
        /*0002*/ 	.short	(.L_1 - .L_0)
	.align		4
.L_0:
        /*0004*/ 	.word	index@(triton_poi_fused_max_pool2d_with_indices_12)
        /*0008*/ 	.word	0x00000016


	//----- nvinfo : EIATTR_MIN_STACK_SIZE
	.align		4
.L_1:
        /*000c*/ 	.byte	0x04, 0x12
        /*000e*/ 	.short	(.L_3 - .L_2)
	.align		4
.L_2:
        /*0010*/ 	.word	index@(triton_poi_fused_max_pool2d_with_indices_12)
        /*0014*/ 	.word	0x00000000


	//----- nvinfo : EIATTR_FRAME_SIZE
	.align		4
.L_3:
        /*0018*/ 	.byte	0x04, 0x11
        /*001a*/ 	.short	(.L_5 - .L_4)
	.align		4
.L_4:
        /*001c*/ 	.word	index@(triton_poi_fused_max_pool2d_with_indices_12)
        /*0020*/ 	.word	0x00000000


	//----- nvinfo : EIATTR_MIN_STACK_SIZE
	.align		4
.L_5:
        /*0024*/ 	.byte	0x04, 0x12
        /*0026*/ 	.short	(.L_7 - .L_6)
	.align		4
.L_6:
        /*0028*/ 	.word	index@(triton_poi_fused_max_pool2d_with_indices_12)
        /*002c*/ 	.word	0x00000000
.L_7:


//--------------------- .nv.info.triton_poi_fused_max_pool2d_with_indices_12 --------------------------
	.section	.nv.info.triton_poi_fused_max_pool2d_with_indices_12,"",@"SHT_CUDA_INFO"
	.sectionflags	@""
	.align	4


	//----- nvinfo : EIATTR_CUDA_API_VERSION
	.align		4
        /*0000*/ 	.byte	0x04, 0x37
        /*0002*/ 	.short	(.L_9 - .L_8)
.L_8:
        /*0004*/ 	.word	0x0000007c


	//----- nvinfo : EIATTR_KPARAM_INFO
	.align		4
.L_9:
        /*0008*/ 	.byte	0x04, 0x17
        /*000a*/ 	.short	(.L_11 - .L_10)
.L_10:
        /*000c*/ 	.word	0x00000000
        /*0010*/ 	.short	0x0003
        /*0012*/ 	.short	0x0018
        /*0014*/ 	.byte	0x00, 0xf0, 0x11, 0x00


	//----- nvinfo : EIATTR_KPARAM_INFO
	.align		4
.L_11:
        /*0018*/ 	.byte	0x04, 0x17
        /*001a*/ 	.short	(.L_13 - .L_12)
.L_12:
        /*001c*/ 	.word	0x00000000
        /*0020*/ 	.short	0x0002
        /*0022*/ 	.short	0x0010
        /*0024*/ 	.byte	0x00, 0xf4, 0x21, 0x00


	//----- nvinfo : EIATTR_KPARAM_INFO
	.align		4
.L_13:
        /*0028*/ 	.byte	0x04, 0x17
        /*002a*/ 	.short	(.L_15 - .L_14)
.L_14:
        /*002c*/ 	.word	0x00000000
        /*0030*/ 	.short	0x0001
        /*0032*/ 	.short	0x0008
        /*0034*/ 	.byte	0x00, 0xf4, 0x21, 0x00


	//----- nvinfo : EIATTR_KPARAM_INFO
	.align		4
.L_15:
        /*0038*/ 	.byte	0x04, 0x17
        /*003a*/ 	.short	(.L_17 - .L_16)
.L_16:
        /*003c*/ 	.word	0x00000000
        /*0040*/ 	.short	0x0000
        /*0042*/ 	.short	0x0000
        /*0044*/ 	.byte	0x00, 0xf4, 0x21, 0x00


	//----- nvinfo : EIATTR_SPARSE_MMA_MASK
	.align		4
.L_17:
        /*0048*/ 	.byte	0x03, 0x50
        /*004a*/ 	.short	0x0000


	//----- nvinfo : EIATTR_MAXREG_COUNT
	.align		4
        /*004c*/ 	.byte	0x03, 0x1b
        /*004e*/ 	.short	0x00ff


	//----- nvinfo : EIATTR_EXIT_INSTR_OFFSETS
	.align		4
        /*0050*/ 	.byte	0x04, 0x1c
        /*0052*/ 	.short	(.L_19 - .L_18)


	//   ....[0]....
.L_18:
        /*0054*/ 	.word	0x00000480


	//----- nvinfo : EIATTR_REQNTID
	.align		4
.L_19:
        /*0058*/ 	.byte	0x04, 0x10
        /*005a*/ 	.short	(.L_21 - .L_20)
.L_20:
        /*005c*/ 	.word	0x00000080
        /*0060*/ 	.word	0x00000001
        /*0064*/ 	.word	0x00000001


	//----- nvinfo : EIATTR_CBANK_PARAM_SIZE
	.align		4
.L_21:
        /*0068*/ 	.byte	0x03, 0x19
        /*006a*/ 	.short	0x001c


	//----- nvinfo : EIATTR_PARAM_CBANK
	.align		4
        /*006c*/ 	.byte	0x04, 0x0a
        /*006e*/ 	.short	(.L_23 - .L_22)
	.align		4
.L_22:
        /*0070*/ 	.word	index@(.nv.constant0.triton_poi_fused_max_pool2d_with_indices_12)
        /*0074*/ 	.short	0x0210
        /*0076*/ 	.short	0x001c


	//----- nvinfo : EIATTR_SW_WAR
	.align		4
.L_23:
        /*0078*/ 	.byte	0x04, 0x36
        /*007a*/ 	.short	(.L_25 - .L_24)
.L_24:
        /*007c*/ 	.word	0x00000008
.L_25:


//--------------------- .nv.callgraph             --------------------------
	.section	.nv.callgraph,"",@"SHT_CUDA_CALLGRAPH"
	.align	4
	.sectionentsize	8
	.align		4
        /*0000*/ 	.word	0x00000000
	.align		4
        /*0004*/ 	.word	0xffffffff
	.align		4
        /*0008*/ 	.word	0x00000000
	.align		4
        /*000c*/ 	.word	0xfffffffe
	.align		4
        /*0010*/ 	.word	0x00000000
	.align		4
        /*0014*/ 	.word	0xfffffffd
	.align		4
        /*0018*/ 	.word	0x00000000
	.align		4
        /*001c*/ 	.word	0xfffffffc


//--------------------- .text.triton_poi_fused_max_pool2d_with_indices_12 --------------------------
	.section	.text.triton_poi_fused_max_pool2d_with_indices_12,"ax",@progbits
	.align	128
        .global         triton_poi_fused_max_pool2d_with_indices_12
        .type           triton_poi_fused_max_pool2d_with_indices_12,@function
        .size           triton_poi_fused_max_pool2d_with_indices_12,(.L_x_1 - triton_poi_fused_max_pool2d_with_indices_12)
        .other          triton_poi_fused_max_pool2d_with_indices_12,@"STO_CUDA_ENTRY STV_DEFAULT"
triton_poi_fused_max_pool2d_with_indices_12:
.text.triton_poi_fused_max_pool2d_with_indices_12:
[----:B------:R-:W-:Y:S01]  /*0000*/  LDC R1, c[0x0][0x28] ;  /* 0x00000a00ff017b82 */ /* 0x000fe20000000800 */
[----:B------:R-:W1:Y:S07]  /*0010*/  S2R R0, SR_TID.X ;  /* 0x0000000000007919 */ /* 0x000e6e0000002100 */
[----:B------:R-:W2:Y:S01]  /*0020*/  LDC.64 R2, c[0x0][0x210] ;  /* 0x00008400ff027b82 */ /* 0x000ea20000000a00 */
[----:B------:R-:W-:Y:S01]  /*0030*/  ULDC.64 UR4, c[0x0][0x208] ;  /* 0x0000820000047ab9 */ /* 0x000fe20000000a00 */
[----:B------:R-:W-:Y:S01]  /*0040*/  ULDC.64 UR6, c[0x0][0x220] ;  /* 0x0000880000067ab9 */ /* 0x000fe20000000a00 */
[----:B------:R-:W3:Y:S01]  /*0050*/  S2R R7, SR_CTAID.X ;  /* 0x0000000000077919 */ /* 0x000ee20000002500 */
[----:B-1----:R-:W-:Y:S01]  /*0060*/  IMAD.SHL.U32 R0, R0, 0x2, RZ ;  /* 0x0000000200007824 */ /* 0x002fe200078e00ff */
[----:B---3--:R-:W-:-:S04]  /*0070*/  SHF.R.S32.HI R9, RZ, 0x17, R7 ;  /* 0x00000017ff097819 */ /* 0x008fc80000011407 */
[----:B------:R-:W-:Y:S02]  /*0080*/  LOP3.LUT R0, R0, 0xfe, RZ, 0xc0, !PT ;  /* 0x000000fe00007812 */ /* 0x000fe400078ec0ff */
[----:B------:R-:W-:-:S03]  /*0090*/  SGXT R9, R9, 0x1 ;  /* 0x000000010909781a */ /* 0x000fc60000000200 */
[----:B------:R-:W-:-:S04]  /*00a0*/  IMAD R0, R7, 0x100, R0 ;  /* 0x0000010007007824 */ /* 0x000fc800078e0200 */
[----:B------:R-:W-:Y:S01]  /*00b0*/  VIADD R4, R0, 0x1 ;  /* 0x0000000100047836 */ /* 0x000fe20000000000 */
[----:B------:R-:W-:-:S04]  /*00c0*/  SHF.R.S32.HI R5, RZ, 0x1f, R0 ;  /* 0x0000001fff057819 */ /* 0x000fc80000011400 */
[----:B------:R-:W-:Y:S02]  /*00d0*/  LEA.HI R5, R5, R0, RZ, 0x4 ;  /* 0x0000000005057211 */ /* 0x000fe400078f20ff */
[----:B------:R-:W-:Y:S02]  /*00e0*/  LEA.HI R9, R9, R4, RZ, 0x4 ;  /* 0x0000000409097211 */ /* 0x000fe400078f20ff */
[C---:B------:R-:W-:Y:S01]  /*00f0*/  LOP3.LUT R7, R5.reuse, 0x7ffffff0, RZ, 0xc0, !PT ;  /* 0x7ffffff005077812 */ /* 0x040fe200078ec0ff */
[----:B------:R-:W-:Y:S01]  /*0100*/  IMAD.SHL.U32 R5, R5, 0x4, RZ ;  /* 0x0000000405057824 */ /* 0x000fe200078e00ff */
[----:B------:R-:W-:-:S03]  /*0110*/  LOP3.LUT R9, R9, 0x7ffffff0, RZ, 0xc0, !PT ;  /* 0x7ffffff009097812 */ /* 0x000fc600078ec0ff */
[----:B------:R-:W-:Y:S01]  /*0120*/  IMAD.IADD R7, R0, 0x1, -R7 ;  /* 0x0000000100077824 */ /* 0x000fe200078e0a07 */
[----:B------:R-:W-:Y:S01]  /*0130*/  LOP3.LUT R5, R5, 0xffffffc0, RZ, 0xc0, !PT ;  /* 0xffffffc005057812 */ /* 0x000fe200078ec0ff */
[----:B------:R-:W-:-:S04]  /*0140*/  IMAD.IADD R4, R4, 0x1, -R9 ;  /* 0x0000000104047824 */ /* 0x000fc800078e0a09 */
[--C-:B------:R-:W-:Y:S02]  /*0150*/  IMAD R15, R7, 0x2, R5.reuse ;  /* 0x00000002070f7824 */ /* 0x100fe400078e0205 */
[----:B------:R-:W-:Y:S02]  /*0160*/  IMAD R17, R4, 0x2, R5 ;  /* 0x0000000204117824 */ /* 0x000fe400078e0205 */
[----:B--2---:R-:W-:-:S04]  /*0170*/  IMAD.WIDE R8, R15, 0x4, R2 ;  /* 0x000000040f087825 */ /* 0x004fc800078e0202 */
[----:B------:R-:W-:Y:S01]  /*0180*/  VIADD R13, R15, 0x20 ;  /* 0x000000200f0d7836 */ /* 0x000fe20000000000 */
[----:B------:R-:W2:Y:S01]  /*0190*/  LDG.E.EL R4, desc[UR4][R8.64] ;  /* 0x0000000408047981 */ /* 0x000ea2000c2e1900 */
[----:B------:R-:W-:-:S03]  /*01a0*/  IMAD.WIDE R10, R17, 0x4, R2 ;  /* 0x00000004110a7825 */ /* 0x000fc600078e0202 */
[----:B------:R1:W2:Y:S01]  /*01b0*/  LDG.E.EL R18, desc[UR4][R8.64+0x4] ;  /* 0x0000040408127981 */ /* 0x0002a2000c2e1900 */
[----:B------:R-:W-:-:S03]  /*01c0*/  IMAD.WIDE R12, R13, 0x4, R2 ;  /* 0x000000040d0c7825 */ /* 0x000fc600078e0202 */
[----:B------:R-:W3:Y:S01]  /*01d0*/  LDG.E.EL R16, desc[UR4][R10.64] ;  /* 0x000000040a107981 */ /* 0x000ee2000c2e1900 */
[----:B------:R-:W-:-:S03]  /*01e0*/  VIADD R7, R17, 0x20 ;  /* 0x0000002011077836 */ /* 0x000fc60000000000 */
[----:B------:R-:W3:Y:S01]  /*01f0*/  LDG.E.EL R19, desc[UR4][R10.64+0x4] ;  /* 0x000004040a137981 */ /* 0x000ee2000c2e1900 */
[----:B------:R-:W-:-:S03]  /*0200*/  IMAD.WIDE R6, R7, 0x4, R2 ;  /* 0x0000000407067825 */ /* 0x000fc600078e0202 */
[----:B------:R4:W5:Y:S01]  /*0210*/  LDG.E.EL R5, desc[UR4][R12.64] ;  /* 0x000000040c057981 */ /* 0x000962000c2e1900 */
[----:B------:R-:W-:-:S03]  /*0220*/  VIADD R15, R15, 0x21 ;  /* 0x000000210f0f7836 */ /* 0x000fc60000000000 */
[----:B------:R-:W5:Y:S01]  /*0230*/  LDG.E.EL R6, desc[UR4][R6.64] ;  /* 0x0000000406067981 */ /* 0x000f62000c2e1900 */
[----:B------:R-:W-:Y:S02]  /*0240*/  VIADD R17, R17, 0x21 ;  /* 0x0000002111117836 */ /* 0x000fe40000000000 */
[--C-:B-1----:R-:W-:Y:S01]  /*0250*/  IMAD.WIDE R8, R15, 0x4, R2.reuse ;  /* 0x000000040f087825 */ /* 0x102fe200078e0202 */
[----:B----4-:R-:W1:Y:S03]  /*0260*/  LDC.64 R12, c[0x0][0x218] ;  /* 0x00008600ff0c7b82 */ /* 0x010e660000000a00 */
[----:B------:R-:W-:Y:S02]  /*0270*/  IMAD.WIDE R14, R17, 0x4, R2 ;  /* 0x00000004110e7825 */ /* 0x000fe400078e0202 */
[----:B------:R1:W4:Y:S04]  /*0280*/  LDG.E.EL R2, desc[UR4][R8.64] ;  /* 0x0000000408027981 */ /* 0x000328000c2e1900 */
[----:B------:R-:W4:Y:S01]  /*0290*/  LDG.E.EL R3, desc[UR4][R14.64] ;  /* 0x000000040e037981 */ /* 0x000f22000c2e1900 */
[----:B-1----:R-:W-:Y:S01]  /*02a0*/  IMAD.WIDE R8, R0, 0x4, R12 ;  /* 0x0000000400087825 */ /* 0x002fe200078e020c */
[----:B--2---:R-:W-:-:S02]  /*02b0*/  FSETP.GT.AND P3, PT, R18, R4, PT ;  /* 0x000000041200720b */ /* 0x004fc40003f64000 */
[----:B------:R-:W-:Y:S02]  /*02c0*/  FSETP.NAN.AND P0, PT, R18, R18, PT ;  /* 0x000000121200720b */ /* 0x000fe40003f08000 */
[----:B---3--:R-:W-:Y:S02]  /*02d0*/  FSETP.GT.AND P2, PT, R19, R16, PT ;  /* 0x000000101300720b */ /* 0x008fe40003f44000 */
[----:B-----5:R-:W-:-:S07]  /*02e0*/  FSETP.NAN.AND P4, PT, R5, R5, PT ;  /* 0x000000050500720b */ /* 0x020fce0003f88000 */
[----:B------:R-:W-:Y:S02]  /*02f0*/  @!P3 SEL R18, R18, R4, P0 ;  /* 0x000000041212b207 */ /* 0x000fe40000000000 */
[----:B------:R-:W-:Y:S02]  /*0300*/  FSETP.NAN.AND P1, PT, R6, R6, PT ;  /* 0x000000060600720b */ /* 0x000fe40003f28000 */
[C---:B------:R-:W-:Y:S02]  /*0310*/  FSETP.NAN.AND P5, PT, R19.reuse, R19, PT ;  /* 0x000000131300720b */ /* 0x040fe40003fa8000 */
[----:B------:R-:W-:Y:S02]  /*0320*/  FSETP.GEU.AND P0, PT, R18, R5, PT ;  /* 0x000000051200720b */ /* 0x000fe40003f0e000 */
[----:B------:R-:W-:Y:S02]  /*0330*/  @!P2 SEL R19, R19, R16, P5 ;  /* 0x000000101313a207 */ /* 0x000fe40002800000 */
[----:B------:R-:W-:-:S02]  /*0340*/  @!P4 SEL R5, R5, R18, !P0 ;  /* 0x000000120505c207 */ /* 0x000fc40004000000 */
[----:B------:R-:W-:Y:S02]  /*0350*/  FSETP.GEU.AND P4, PT, R19, R6, PT ;  /* 0x000000061300720b */ /* 0x000fe40003f8e000 */
[----:B------:R-:W-:Y:S02]  /*0360*/  SEL R4, RZ, 0x1, !P3 ;  /* 0x00000001ff047807 */ /* 0x000fe40005800000 */
[----:B------:R-:W-:Y:S02]  /*0370*/  SEL R7, RZ, 0x1, !P2 ;  /* 0x00000001ff077807 */ /* 0x000fe40005000000 */
[----:B----4-:R-:W-:Y:S02]  /*0380*/  FSETP.NAN.AND P3, PT, R2, R2, PT ;  /* 0x000000020200720b */ /* 0x010fe40003f68000 */
[----:B------:R-:W-:Y:S02]  /*0390*/  FSETP.NAN.AND P2, PT, R3, R3, PT ;  /* 0x000000030300720b */ /* 0x000fe40003f48000 */
[----:B------:R-:W-:-:S02]  /*03a0*/  @!P1 SEL R6, R6, R19, !P4 ;  /* 0x0000001306069207 */ /* 0x000fc40006000000 */
[----:B------:R-:W-:Y:S02]  /*03b0*/  SEL R4, R4, 0x2, P0 ;  /* 0x0000000204047807 */ /* 0x000fe40000000000 */
[----:B------:R-:W-:Y:S02]  /*03c0*/  SEL R7, R7, 0x2, P4 ;  /* 0x0000000207077807 */ /* 0x000fe40002000000 */
[----:B------:R-:W-:Y:S02]  /*03d0*/  FSETP.GEU.AND P1, PT, R5, R2, PT ;  /* 0x000000020500720b */ /* 0x000fe40003f2e000 */
[----:B------:R-:W-:Y:S02]  /*03e0*/  FSETP.GEU.AND P0, PT, R6, R3, PT ;  /* 0x000000030600720b */ /* 0x000fe40003f0e000 */
[----:B------:R-:W-:Y:S02]  /*03f0*/  SEL R4, R4, 0x3, P1 ;  /* 0x0000000304047807 */ /* 0x000fe40000800000 */
[----:B------:R-:W-:-:S02]  /*0400*/  SEL R7, R7, 0x3, P0 ;  /* 0x0000000307077807 */ /* 0x000fc40000000000 */
[----:B------:R-:W-:Y:S02]  /*0410*/  IADD3 R10, P4, R0, UR6, RZ ;  /* 0x00000006000a7c10 */ /* 0x000fe4000ff9e0ff */
[----:B------:R-:W-:Y:S01]  /*0420*/  @!P3 SEL R2, R2, R5, !P1 ;  /* 0x000000050202b207 */ /* 0x000fe20004800000 */
[----:B------:R-:W-:Y:S01]  /*0430*/  IMAD R7, R7, 0x100, R4 ;  /* 0x0000010007077824 */ /* 0x000fe200078e0204 */
[----:B------:R-:W-:Y:S02]  /*0440*/  @!P2 SEL R3, R3, R6, !P0 ;  /* 0x000000060303a207 */ /* 0x000fe40004000000 */
[----:B------:R-:W-:-:S03]  /*0450*/  LEA.HI.X.SX32 R11, R0, UR7, 0x1, P4 ;  /* 0x00000007000b7c11 */ /* 0x000fc6000a0f0eff */
[----:B------:R-:W-:Y:S04]  /*0460*/  STG.E.64 desc[UR4][R8.64], R2 ;  /* 0x0000000208007986 */ /* 0x000fe8000c101b04 */
[----:B------:R-:W-:Y:S01]  /*0470*/  STG.E.U16 desc[UR4][R10.64], R7 ;  /* 0x000000070a007986 */ /* 0x000fe2000c101504 */
[----:B------:R-:W-:Y:S05]  /*0480*/  EXIT ;  /* 0x000000000000794d */ /* 0x000fea0003800000 */
.L_x_0:
[----:B------:R-:W-:-:S00]  /*0490*/  BRA `(.L_x_0) ;  /* 0xfffffffc00fc7947 */ /* 0x000fc0000383ffff */
[----:B------:R-:W-:-:S00]  /*04a0*/  NOP ;  /* 0x0000000000007918 */ /* 0x000fc00000000000 */
        /* <DEDUP_REMOVED lines=13> */
.L_x_1:


//--------------------- .nv.constant0.triton_poi_fused_max_pool2d_with_indices_12 --------------------------
	.section	.nv.constant0.triton_poi_fused_max_pool2d_with_indices_12,"a",@progbits
	.sectionflags	@""
	.align	4
.nv.constant0.triton_poi_fused_max_pool2d_with_indices_12:
	.zero		556
